	.headerflags	@"EF_CUDA_TEXMODE_UNIFIED EF_CUDA_64BIT_ADDRESS EF_CUDA_SM86 EF_CUDA_VIRTUAL_SM(EF_CUDA_SM86)"
	.elftype	@"ET_EXEC"


//--------------------- .nv.info                  --------------------------
	.section	.nv.info,"",@"SHT_CUDA_INFO"
	.align	4


	//----- nvinfo : EIATTR_REGCOUNT
	.align		4
        /*0000*/ 	.byte	0x04, 0x2f
        /*0002*/ 	.short	(.L_1 - .L_0)
	.align		4
.L_0:
        /*0004*/ 	.word	index@(triton_)
        /*0008*/ 	.word	0x0000001b


	//----- nvinfo : EIATTR_MIN_STACK_SIZE
	.align		4
.L_1:
        /*000c*/ 	.byte	0x04, 0x12
        /*000e*/ 	.short	(.L_3 - .L_2)
	.align		4
.L_2:
        /*0010*/ 	.word	index@(triton_)
        /*0014*/ 	.word	0x00000000


	//----- nvinfo : EIATTR_FRAME_SIZE
	.align		4
.L_3:
        /*0018*/ 	.byte	0x04, 0x11
        /*001a*/ 	.short	(.L_5 - .L_4)
	.align		4
.L_4:
        /*001c*/ 	.word	index@(triton_)
        /*0020*/ 	.word	0x00000000


	//----- nvinfo : EIATTR_MIN_STACK_SIZE
	.align		4
.L_5:
        /*0024*/ 	.byte	0x04, 0x12
        /*0026*/ 	.short	(.L_7 - .L_6)
	.align		4
.L_6:
        /*0028*/ 	.word	index@(triton_)
        /*002c*/ 	.word	0x00000000
.L_7:


//--------------------- .nv.info.triton_          --------------------------
	.section	.nv.info.triton_,"",@"SHT_CUDA_INFO"
	.sectionflags	@""
	.align	4


	//----- nvinfo : EIATTR_CUDA_API_VERSION
	.align		4
        /*0000*/ 	.byte	0x04, 0x37
        /*0002*/ 	.short	(.L_9 - .L_8)
.L_8:
        /*0004*/ 	.word	0x0000007c


	//----- nvinfo : EIATTR_SW2861232_WAR
	.align		4
.L_9:
        /*0008*/ 	.byte	0x01, 0x35
	.zero		2


	//----- nvinfo : EIATTR_PARAM_CBANK
	.align		4
        /*000c*/ 	.byte	0x04, 0x0a
        /*000e*/ 	.short	(.L_11 - .L_10)
	.align		4
.L_10:
        /*0010*/ 	.word	index@(.nv.constant0.triton_)
        /*0014*/ 	.short	0x0160
        /*0016*/ 	.short	0x0020


	//----- nvinfo : EIATTR_CBANK_PARAM_SIZE
	.align		4
.L_11:
        /*0018*/ 	.byte	0x03, 0x19
        /*001a*/ 	.short	0x0020


	//----- nvinfo : EIATTR_KPARAM_INFO
	.align		4
        /*001c*/ 	.byte	0x04, 0x17
        /*001e*/ 	.short	(.L_13 - .L_12)
.L_12:
        /*0020*/ 	.word	0x00000000
        /*0024*/ 	.short	0x0003
        /*0026*/ 	.short	0x0018
        /*0028*/ 	.byte	0x00, 0xf4, 0x21, 0x00


	//----- nvinfo : EIATTR_KPARAM_INFO
	.align		4
.L_13:
        /*002c*/ 	.byte	0x04, 0x17
        /*002e*/ 	.short	(.L_15 - .L_14)
.L_14:
        /*0030*/ 	.word	0x00000000
        /*0034*/ 	.short	0x0002
        /*0036*/ 	.short	0x0010
        /*0038*/ 	.byte	0x00, 0xf0, 0x11, 0x00


	//----- nvinfo : EIATTR_KPARAM_INFO
	.align		4
.L_15:
        /*003c*/ 	.byte	0x04, 0x17
        /*003e*/ 	.short	(.L_17 - .L_16)
.L_16:
        /*0040*/ 	.word	0x00000000
        /*0044*/ 	.short	0x0001
        /*0046*/ 	.short	0x0008
        /*0048*/ 	.byte	0x00, 0xf4, 0x21, 0x00


	//----- nvinfo : EIATTR_KPARAM_INFO
	.align		4
.L_17:
        /*004c*/ 	.byte	0x04, 0x17
        /*004e*/ 	.short	(.L_19 - .L_18)
.L_18:
        /*0050*/ 	.word	0x00000000
        /*0054*/ 	.short	0x0000
        /*0056*/ 	.short	0x0000
        /*0058*/ 	.byte	0x00, 0xf4, 0x21, 0x00


	//----- nvinfo : EIATTR_MAXREG_COUNT
	.align		4
.L_19:
        /*005c*/ 	.byte	0x03, 0x1b
        /*005e*/ 	.short	0x00ff


	//----- nvinfo : EIATTR_EXIT_INSTR_OFFSETS
	.align		4
        /*0060*/ 	.byte	0x04, 0x1c
        /*0062*/ 	.short	(.L_21 - .L_20)


	//   ....[0]....
.L_20:
        /*0064*/ 	.word	0x00000a20


	//   ....[1]....
        /*0068*/ 	.word	0x00000a40


	//----- nvinfo : EIATTR_REQNTID
	.align		4
.L_21:
        /*006c*/ 	.byte	0x04, 0x10
        /*006e*/ 	.short	(.L_23 - .L_22)
.L_22:
        /*0070*/ 	.word	0x00000080
        /*0074*/ 	.word	0x00000001
        /*0078*/ 	.word	0x00000001
.L_23:


//--------------------- .nv.callgraph             --------------------------
	.section	.nv.callgraph,"",@"SHT_CUDA_CALLGRAPH"
	.align	4
	.sectionentsize	8
	.align		4
        /*0000*/ 	.word	0x00000000
	.align		4
        /*0004*/ 	.word	0xffffffff
	.align		4
        /*0008*/ 	.word	0x00000000
	.align		4
        /*000c*/ 	.word	0xfffffffe
	.align		4
        /*0010*/ 	.word	0x00000000
	.align		4
        /*0014*/ 	.word	0xfffffffd
	.align		4
        /*0018*/ 	.word	0x00000000
	.align		4
        /*001c*/ 	.word	0xfffffffc


//--------------------- .nv.rel.action            --------------------------
	.section	.nv.rel.action,"",@"SHT_CUDA_RELOCINFO"
	.align	8
	.sectionentsize	8
        /*0000*/ 	.byte	0x73, 0x00, 0x00, 0x00, 0x00, 0x00, 0x00, 0x00, 0x00, 0x00, 0x00, 0x11, 0x25, 0x00, 0x05, 0x36


//--------------------- .nv.constant0.triton_     --------------------------
	.section	.nv.constant0.triton_,"a",@progbits
	.sectionflags	@""
	.align	4
.nv.constant0.triton_:
	.zero		384


//--------------------- .text.triton_             --------------------------
	.section	.text.triton_,"ax",@progbits
	.sectioninfo	@"SHI_REGISTERS=27"
	.align	128
        .global         triton_
        .type           triton_,@function
        .size           triton_,(.L_x_1 - triton_)
        .other          triton_,@"STO_CUDA_ENTRY STV_DEFAULT"
triton_:
.text.triton_:
[----:B------:R-:W-:Y:S02]  /*0000*/  MOV R1, c[0x0][0x28] ;  /* 0x00000a0000017a02 */ /* 0x000fe40000000f00 */
[----:B------:R-:W0:Y:S01]  /*0010*/  S2R R0, SR_TID.X ;  /* 0x0000000000007919 */ /* 0x000e220000002100 */
[----:B------:R-:W-:Y:S01]  /*0020*/  MOV R14, 0x2 ;  /* 0x00000002000e7802 */ /* 0x000fe20000000f00 */
[----:B------:R-:W-:Y:S01]  /*0030*/  CS2R R8, SRZ ;  /* 0x0000000000087805 */ /* 0x000fe2000001ff00 */
[----:B------:R-:W-:Y:S01]  /*0040*/  CS2R R10, SRZ ;  /* 0x00000000000a7805 */ /* 0x000fe2000001ff00 */
[----:B------:R-:W1:Y:S01]  /*0050*/  S2R R3, SR_CTAID.X ;  /* 0x0000000000037919 */ /* 0x000e620000002500 */
[----:B------:R-:W-:Y:S01]  /*0060*/  CS2R R4, SRZ ;  /* 0x0000000000047805 */ /* 0x000fe2000001ff00 */
[----:B------:R-:W-:Y:S01]  /*0070*/  CS2R R6, SRZ ;  /* 0x0000000000067805 */ /* 0x000fe2000001ff00 */
[----:B------:R-:W-:Y:S01]  /*0080*/  ULDC.64 UR4, c[0x0][0x118] ;  /* 0x0000460000047ab9 */ /* 0x000fe20000000a00 */
[----:B0-----:R-:W-:-:S04]  /*0090*/  SHF.L.U32 R0, R0, 0x3, RZ ;  /* 0x0000000300007819 */ /* 0x001fc800000006ff */
[----:B------:R-:W-:-:S04]  /*00a0*/  LOP3.LUT R0, R0, 0x3f8, RZ, 0xc0, !PT ;  /* 0x000003f800007812 */ /* 0x000fc800078ec0ff */
[----:B-1----:R-:W-:-:S04]  /*00b0*/  LEA R0, R3, R0, 0xa ;  /* 0x0000000003007211 */ /* 0x002fc800078e50ff */
[C---:B------:R-:W-:Y:S01]  /*00c0*/  ISETP.GE.AND P0, PT, R0.reuse, 0x39c00, PT ;  /* 0x00039c000000780c */ /* 0x040fe20003f06270 */
[----:B------:R-:W-:-:S04]  /*00d0*/  IMAD.HI R2, R0, 0x2aaaaaab, RZ ;  /* 0x2aaaaaab00027827 */ /* 0x000fc800078e02ff */
[----:B------:R-:W-:Y:S01]  /*00e0*/  IMAD.WIDE R12, R0, R14, c[0x0][0x160] ;  /* 0x00005800000c7625 */ /* 0x000fe200078e020e */
[----:B------:R-:W-:-:S04]  /*00f0*/  SHF.R.U32.HI R3, RZ, 0x1f, R2 ;  /* 0x0000001fff037819 */ /* 0x000fc80000011602 */
[----:B------:R-:W-:-:S03]  /*0100*/  LEA.HI R3, R2, R3, RZ, 0x17 ;  /* 0x0000000302037211 */ /* 0x000fc600078fb8ff */
[----:B------:R-:W2:Y:S02]  /*0110*/  @!P0 LDG.E.128 R4, [R12.64] ;  /* 0x000000040c048981 */ /* 0x000ea4000c1e1d00 */
[----:B------:R-:W-:-:S04]  /*0120*/  IMAD R3, R3, -0xc00, R0 ;  /* 0xfffff40003037824 */ /* 0x000fc800078e0200 */
[----:B------:R-:W-:-:S05]  /*0130*/  IMAD.WIDE R14, R3, R14, c[0x0][0x168] ;  /* 0x00005a00030e7625 */ /* 0x000fca00078e020e */
[----:B------:R-:W3:Y:S01]  /*0140*/  @!P0 LDG.E.EL.128 R8, [R14.64] ;  /* 0x000000040e088981 */ /* 0x000ee2000c2e1d00 */
[C---:B--2---:R-:W-:Y:S02]  /*0150*/  SHF.L.U32 R2, R4.reuse, 0x10, RZ ;  /* 0x0000001004027819 */ /* 0x044fe400000006ff */
[----:B------:R-:W-:Y:S02]  /*0160*/  PRMT R0, R4, 0x7632, R0 ;  /* 0x0000763204007816 */ /* 0x000fe40000000000 */
[----:B------:R-:W-:Y:S02]  /*0170*/  SHF.L.U32 R4, R5, 0x10, RZ ;  /* 0x0000001005047819 */ /* 0x000fe400000006ff */
[----:B---3--:R-:W-:Y:S02]  /*0180*/  SHF.L.U32 R3, R8, 0x10, RZ ;  /* 0x0000001008037819 */ /* 0x008fe400000006ff */
[----:B------:R-:W-:-:S03]  /*0190*/  SHF.L.U32 R17, R9, 0x10, RZ ;  /* 0x0000001009117819 */ /* 0x000fc600000006ff */
[----:B------:R-:W-:Y:S01]  /*01a0*/  FADD R2, R2, R3 ;  /* 0x0000000302027221 */ /* 0x000fe20000000000 */
[----:B------:R-:W-:Y:S01]  /*01b0*/  SHF.L.U32 R3, R0, 0x10, RZ ;  /* 0x0000001000037819 */ /* 0x000fe200000006ff */
[----:B------:R-:W-:Y:S01]  /*01c0*/  FADD R0, R4, R17 ;  /* 0x0000001104007221 */ /* 0x000fe20000000000 */
[----:B------:R-:W-:Y:S01]  /*01d0*/  PRMT R8, R8, 0x7632, R8 ;  /* 0x0000763208087816 */ /* 0x000fe20000000008 */
[----:B------:R-:W-:Y:S01]  /*01e0*/  FFMA R4, R2, -1.7020000219345092773, RZ ;  /* 0xbfd9db2302047823 */ /* 0x000fe200000000ff */
[----:B------:R-:W-:-:S03]  /*01f0*/  PRMT R14, R9, 0x7632, R14 ;  /* 0x00007632090e7816 */ /* 0x000fc6000000000e */
[----:B------:R-:W-:Y:S01]  /*0200*/  FMUL R9, R4, 1.4426950216293334961 ;  /* 0x3fb8aa3b04097820 */ /* 0x000fe20000400000 */
[----:B------:R-:W-:Y:S02]  /*0210*/  SHF.L.U32 R4, R8, 0x10, RZ ;  /* 0x0000001008047819 */ /* 0x000fe400000006ff */
[----:B------:R-:W-:-:S03]  /*0220*/  PRMT R17, R10, 0x7632, R17 ;  /* 0x000076320a117816 */ /* 0x000fc60000000011 */
[----:B------:R-:W-:Y:S01]  /*0230*/  FADD R3, R3, R4 ;  /* 0x0000000403037221 */ /* 0x000fe20000000000 */
[----:B------:R-:W-:Y:S01]  /*0240*/  SHF.L.U32 R19, R10, 0x10, RZ ;  /* 0x000000100a137819 */ /* 0x000fe200000006ff */
[----:B------:R-:W-:Y:S01]  /*0250*/  FFMA R10, R0, -1.7020000219345092773, RZ ;  /* 0xbfd9db23000a7823 */ /* 0x000fe200000000ff */
[C---:B------:R-:W-:Y:S02]  /*0260*/  PRMT R8, R11.reuse, 0x7632, R8 ;  /* 0x000076320b087816 */ /* 0x040fe40000000008 */
[----:B------:R-:W-:Y:S02]  /*0270*/  SHF.L.U32 R21, R11, 0x10, RZ ;  /* 0x000000100b157819 */ /* 0x000fe400000006ff */
[----:B------:R-:W-:Y:S01]  /*0280*/  PRMT R11, R5, 0x7632, R11 ;  /* 0x00007632050b7816 */ /* 0x000fe2000000000b */
[----:B------:R-:W-:Y:S01]  /*0290*/  FFMA R5, R3, -1.7020000219345092773, RZ ;  /* 0xbfd9db2303057823 */ /* 0x000fe200000000ff */
[----:B------:R-:W-:-:S03]  /*02a0*/  FMUL R15, R10, 1.4426950216293334961 ;  /* 0x3fb8aa3b0a0f7820 */ /* 0x000fc60000400000 */
[----:B------:R-:W-:Y:S01]  /*02b0*/  FMUL R10, R5, 1.4426950216293334961 ;  /* 0x3fb8aa3b050a7820 */ /* 0x000fe20000400000 */
[----:B------:R-:W-:-:S04]  /*02c0*/  FSETP.GEU.AND P5, PT, R9, -126, PT ;  /* 0xc2fc00000900780b */ /* 0x000fc80003fae000 */
[----:B------:R-:W-:Y:S02]  /*02d0*/  FSETP.GEU.AND P4, PT, R10, -126, PT ;  /* 0xc2fc00000a00780b */ /* 0x000fe40003f8e000 */
[C---:B------:R-:W-:Y:S02]  /*02e0*/  PRMT R16, R6.reuse, 0x7632, R16 ;  /* 0x0000763206107816 */ /* 0x040fe40000000010 */
[----:B------:R-:W-:Y:S02]  /*02f0*/  SHF.L.U32 R4, R6, 0x10, RZ ;  /* 0x0000001006047819 */ /* 0x000fe400000006ff */
[----:B------:R-:W-:Y:S02]  /*0300*/  SHF.L.U32 R6, R7, 0x10, RZ ;  /* 0x0000001007067819 */ /* 0x000fe400000006ff */
[----:B------:R-:W-:Y:S01]  /*0310*/  SHF.L.U32 R17, R17, 0x10, RZ ;  /* 0x0000001011117819 */ /* 0x000fe200000006ff */
[----:B------:R-:W-:Y:S02]  /*0320*/  @!P5 FMUL R9, R9, 0.5 ;  /* 0x3f0000000909d820 */ /* 0x000fe40000400000 */
[----:B------:R-:W-:Y:S01]  /*0330*/  FADD R5, R6, R21 ;  /* 0x0000001506057221 */ /* 0x000fe20000000000 */
[----:B------:R-:W-:Y:S01]  /*0340*/  SHF.L.U32 R6, R16, 0x10, RZ ;  /* 0x0000001010067819 */ /* 0x000fe200000006ff */
[----:B------:R-:W-:Y:S01]  /*0350*/  @!P4 FMUL R10, R10, 0.5 ;  /* 0x3f0000000a0ac820 */ /* 0x000fe20000400000 */
[----:B------:R-:W-:Y:S01]  /*0360*/  PRMT R18, R7, 0x7632, R18 ;  /* 0x0000763207127816 */ /* 0x000fe20000000012 */
[----:B------:R-:W-:Y:S01]  /*0370*/  FADD R4, R4, R19 ;  /* 0x0000001304047221 */ /* 0x000fe20000000000 */
[----:B------:R-:W-:Y:S01]  /*0380*/  SHF.L.U32 R7, R11, 0x10, RZ ;  /* 0x000000100b077819 */ /* 0x000fe200000006ff */
[----:B------:R-:W-:Y:S01]  /*0390*/  FADD R6, R6, R17 ;  /* 0x0000001106067221 */ /* 0x000fe20000000000 */
[----:B------:R-:W-:Y:S01]  /*03a0*/  SHF.L.U32 R14, R14, 0x10, RZ ;  /* 0x000000100e0e7819 */ /* 0x000fe200000006ff */
[----:B------:R-:W-:Y:S01]  /*03b0*/  FFMA R11, R4, -1.7020000219345092773, RZ ;  /* 0xbfd9db23040b7823 */ /* 0x000fe200000000ff */
[----:B------:R-:W-:Y:S01]  /*03c0*/  FSETP.GEU.AND P3, PT, R15, -126, PT ;  /* 0xc2fc00000f00780b */ /* 0x000fe20003f6e000 */
[----:B------:R-:W0:Y:S01]  /*03d0*/  MUFU.EX2 R9, R9 ;  /* 0x0000000900097308 */ /* 0x000e220000000800 */
[----:B------:R-:W-:-:S02]  /*03e0*/  SHF.L.U32 R18, R18, 0x10, RZ ;  /* 0x0000001012127819 */ /* 0x000fc400000006ff */
[----:B------:R-:W-:Y:S01]  /*03f0*/  SHF.L.U32 R17, R8, 0x10, RZ ;  /* 0x0000001008117819 */ /* 0x000fe200000006ff */
[----:B------:R-:W-:Y:S01]  /*0400*/  FADD R7, R7, R14 ;  /* 0x0000000e07077221 */ /* 0x000fe20000000000 */
[----:B------:R-:W-:-:S03]  /*0410*/  FMUL R16, R11, 1.4426950216293334961 ;  /* 0x3fb8aa3b0b107820 */ /* 0x000fc60000400000 */
[----:B------:R-:W1:Y:S01]  /*0420*/  MUFU.EX2 R10, R10 ;  /* 0x0000000a000a7308 */ /* 0x000e620000000800 */
[----:B------:R-:W-:Y:S01]  /*0430*/  FFMA R14, R6, -1.7020000219345092773, RZ ;  /* 0xbfd9db23060e7823 */ /* 0x000fe200000000ff */
[----:B------:R-:W-:Y:S01]  /*0440*/  FADD R8, R18, R17 ;  /* 0x0000001112087221 */ /* 0x000fe20000000000 */
[----:B------:R-:W-:Y:S01]  /*0450*/  FFMA R11, R5, -1.7020000219345092773, RZ ;  /* 0xbfd9db23050b7823 */ /* 0x000fe200000000ff */
[----:B------:R-:W-:Y:S01]  /*0460*/  FSETP.GEU.AND P2, PT, R16, -126, PT ;  /* 0xc2fc00001000780b */ /* 0x000fe20003f4e000 */
[----:B------:R-:W-:Y:S01]  /*0470*/  FMUL R18, R14, 1.4426950216293334961 ;  /* 0x3fb8aa3b0e127820 */ /* 0x000fe20000400000 */
[----:B------:R-:W-:Y:S01]  /*0480*/  FFMA R14, R8, -1.7020000219345092773, RZ ;  /* 0xbfd9db23080e7823 */ /* 0x000fe200000000ff */
[----:B------:R-:W-:Y:S01]  /*0490*/  FMUL R19, R11, 1.4426950216293334961 ;  /* 0x3fb8aa3b0b137820 */ /* 0x000fe20000400000 */
[----:B------:R-:W-:Y:S01]  /*04a0*/  FFMA R11, R7, -1.7020000219345092773, RZ ;  /* 0xbfd9db23070b7823 */ /* 0x000fe200000000ff */
[----:B------:R-:W-:Y:S01]  /*04b0*/  @!P3 FMUL R15, R15, 0.5 ;  /* 0x3f0000000f0fb820 */ /* 0x000fe20000400000 */
[----:B------:R-:W-:-:S02]  /*04c0*/  FMUL R21, R14, 1.4426950216293334961 ;  /* 0x3fb8aa3b0e157820 */ /* 0x000fc40000400000 */
[----:B------:R-:W-:Y:S01]  /*04d0*/  FMUL R11, R11, 1.4426950216293334961 ;  /* 0x3fb8aa3b0b0b7820 */ /* 0x000fe20000400000 */
[----:B0-----:R-:W-:Y:S01]  /*04e0*/  @!P5 FMUL R9, R9, R9 ;  /* 0x000000090909d220 */ /* 0x001fe20000400000 */
[----:B------:R-:W-:Y:S01]  /*04f0*/  FSETP.GEU.AND P5, PT, R18, -126, PT ;  /* 0xc2fc00001200780b */ /* 0x000fe20003fae000 */
[----:B------:R-:W0:Y:S01]  /*0500*/  MUFU.EX2 R15, R15 ;  /* 0x0000000f000f7308 */ /* 0x000e220000000800 */
[----:B-1----:R-:W-:Y:S01]  /*0510*/  @!P4 FMUL R10, R10, R10 ;  /* 0x0000000a0a0ac220 */ /* 0x002fe20000400000 */
[----:B------:R-:W-:Y:S02]  /*0520*/  FSETP.GEU.AND P4, PT, R21, -126, PT ;  /* 0xc2fc00001500780b */ /* 0x000fe40003f8e000 */
[----:B------:R-:W-:Y:S02]  /*0530*/  FSETP.GEU.AND P1, PT, R19, -126, PT ;  /* 0xc2fc00001300780b */ /* 0x000fe40003f2e000 */
[----:B------:R-:W-:Y:S01]  /*0540*/  FSETP.GEU.AND P6, PT, R11, -126, PT ;  /* 0xc2fc00000b00780b */ /* 0x000fe20003fce000 */
[----:B------:R-:W-:-:S04]  /*0550*/  @!P2 FMUL R16, R16, 0.5 ;  /* 0x3f0000001010a820 */ /* 0x000fc80000400000 */
[----:B------:R-:W1:Y:S01]  /*0560*/  MUFU.EX2 R17, R16 ;  /* 0x0000001000117308 */ /* 0x000e620000000800 */
[----:B------:R-:W-:-:S03]  /*0570*/  @!P5 FMUL R18, R18, 0.5 ;  /* 0x3f0000001212d820 */ /* 0x000fc60000400000 */
[----:B------:R-:W-:Y:S02]  /*0580*/  @!P4 FMUL R21, R21, 0.5 ;  /* 0x3f0000001515c820 */ /* 0x000fe40000400000 */
[----:B------:R-:W-:Y:S01]  /*0590*/  @!P1 FMUL R19, R19, 0.5 ;  /* 0x3f00000013139820 */ /* 0x000fe20000400000 */
[----:B------:R-:W-:Y:S01]  /*05a0*/  FADD R9, R9, 1 ;  /* 0x3f80000009097421 */ /* 0x000fe20000000000 */
[----:B------:R-:W-:Y:S01]  /*05b0*/  @!P6 FMUL R11, R11, 0.5 ;  /* 0x3f0000000b0be820 */ /* 0x000fe20000400000 */
[----:B0-----:R-:W-:Y:S01]  /*05c0*/  @!P3 FMUL R15, R15, R15 ;  /* 0x0000000f0f0fb220 */ /* 0x001fe20000400000 */
[----:B------:R0:W2:Y:S02]  /*05d0*/  MUFU.EX2 R20, R19 ;  /* 0x0000001300147308 */ /* 0x0000a40000000800 */
[----:B------:R-:W-:Y:S01]  /*05e0*/  FSETP.GT.AND P3, PT, R9, 8.50705917302346158658e+37, PT ;  /* 0x7e8000000900780b */ /* 0x000fe20003f64000 */
[----:B------:R-:W-:-:S05]  /*05f0*/  FADD R15, R15, 1 ;  /* 0x3f8000000f0f7421 */ /* 0x000fca0000000000 */
[----:B------:R3:W4:Y:S01]  /*0600*/  MUFU.EX2 R16, R11 ;  /* 0x0000000b00107308 */ /* 0x0007220000000800 */
[----:B-1----:R-:W-:Y:S01]  /*0610*/  @!P2 FMUL R17, R17, R17 ;  /* 0x000000111111a220 */ /* 0x002fe20000400000 */
[----:B------:R-:W-:-:S06]  /*0620*/  FSETP.GT.AND P2, PT, R15, 8.50705917302346158658e+37, PT ;  /* 0x7e8000000f00780b */ /* 0x000fcc0003f44000 */
[----:B------:R-:W1:Y:S08]  /*0630*/  MUFU.EX2 R18, R18 ;  /* 0x0000001200127308 */ /* 0x000e700000000800 */
[----:B------:R-:W5:Y:S01]  /*0640*/  MUFU.EX2 R21, R21 ;  /* 0x0000001500157308 */ /* 0x000f620000000800 */
[----:B0-----:R-:W-:Y:S01]  /*0650*/  FADD R19, R17, 1 ;  /* 0x3f80000011137421 */ /* 0x001fe20000000000 */
[----:B---3--:R-:W-:Y:S01]  /*0660*/  FADD R11, R10, 1 ;  /* 0x3f8000000a0b7421 */ /* 0x008fe20000000000 */
[----:B------:R-:W-:Y:S01]  /*0670*/  @P3 FMUL R9, R9, 0.25 ;  /* 0x3e80000009093820 */ /* 0x000fe20000400000 */
[----:B--2---:R-:W-:Y:S01]  /*0680*/  @!P1 FMUL R20, R20, R20 ;  /* 0x0000001414149220 */ /* 0x004fe20000400000 */
[----:B----4-:R-:W-:Y:S01]  /*0690*/  @!P6 FMUL R16, R16, R16 ;  /* 0x000000101010e220 */ /* 0x010fe20000400000 */
[----:B------:R-:W-:Y:S01]  /*06a0*/  FSETP.GT.AND P1, PT, R19, 8.50705917302346158658e+37, PT ;  /* 0x7e8000001300780b */ /* 0x000fe20003f24000 */
[----:B-1----:R-:W-:Y:S01]  /*06b0*/  @!P5 FMUL R18, R18, R18 ;  /* 0x000000121212d220 */ /* 0x002fe20000400000 */
[----:B------:R-:W-:Y:S01]  /*06c0*/  FSETP.GT.AND P5, PT, R11, 8.50705917302346158658e+37, PT ;  /* 0x7e8000000b00780b */ /* 0x000fe20003fa4000 */
[----:B------:R0:W1:Y:S01]  /*06d0*/  MUFU.RCP R14, R9 ;  /* 0x00000009000e7308 */ /* 0x0000620000001000 */
[----:B------:R-:W-:Y:S01]  /*06e0*/  FADD R22, R20, 1 ;  /* 0x3f80000014167421 */ /* 0x000fe20000000000 */
[----:B------:R-:W-:Y:S01]  /*06f0*/  @P2 FMUL R15, R15, 0.25 ;  /* 0x3e8000000f0f2820 */ /* 0x000fe20000400000 */
[----:B-----5:R-:W-:Y:S01]  /*0700*/  @!P4 FMUL R21, R21, R21 ;  /* 0x000000151515c220 */ /* 0x020fe20000400000 */
[----:B------:R-:W-:Y:S01]  /*0710*/  FADD R16, R16, 1 ;  /* 0x3f80000010107421 */ /* 0x000fe20000000000 */
[----:B------:R-:W-:Y:S01]  /*0720*/  FADD R20, R18, 1 ;  /* 0x3f80000012147421 */ /* 0x000fe20000000000 */
[----:B0-----:R-:W-:Y:S01]  /*0730*/  MOV R9, 0x3e800000 ;  /* 0x3e80000000097802 */ /* 0x001fe20000000f00 */
[----:B------:R-:W-:Y:S01]  /*0740*/  FADD R10, R21, 1 ;  /* 0x3f800000150a7421 */ /* 0x000fe20000000000 */
[----:B------:R0:W-:Y:S01]  /*0750*/  MUFU.RCP R17, R15 ;  /* 0x0000000f00117308 */ /* 0x0001e20000001000 */
[----:B------:R-:W-:-:S02]  /*0760*/  FSETP.GT.AND P4, PT, R16, 8.50705917302346158658e+37, PT ;  /* 0x7e8000001000780b */ /* 0x000fc40003f84000 */
[C---:B------:R-:W-:Y:S02]  /*0770*/  FSEL R18, R9.reuse, 1, P2 ;  /* 0x3f80000009127808 */ /* 0x040fe40001000000 */
[----:B------:R-:W-:Y:S02]  /*0780*/  FSETP.GT.AND P2, PT, R10, 8.50705917302346158658e+37, PT ;  /* 0x7e8000000a00780b */ /* 0x000fe40003f44000 */
[----:B0-----:R-:W-:Y:S02]  /*0790*/  FSEL R15, R9, 1, P3 ;  /* 0x3f800000090f7808 */ /* 0x001fe40001800000 */
[----:B------:R-:W-:Y:S02]  /*07a0*/  FSETP.GT.AND P3, PT, R20, 8.50705917302346158658e+37, PT ;  /* 0x7e8000001400780b */ /* 0x000fe40003f64000 */
[----:B------:R-:W-:Y:S01]  /*07b0*/  FSETP.GT.AND P6, PT, R22, 8.50705917302346158658e+37, PT ;  /* 0x7e8000001600780b */ /* 0x000fe20003fc4000 */
[----:B------:R-:W-:Y:S01]  /*07c0*/  @P1 FMUL R19, R19, 0.25 ;  /* 0x3e80000013131820 */ /* 0x000fe20000400000 */
[----:B------:R-:W-:Y:S01]  /*07d0*/  @P5 FMUL R11, R11, 0.25 ;  /* 0x3e8000000b0b5820 */ /* 0x000fe20000400000 */
[----:B------:R-:W-:-:S04]  /*07e0*/  @P4 FMUL R16, R16, 0.25 ;  /* 0x3e80000010104820 */ /* 0x000fc80000400000 */
[----:B------:R-:W-:Y:S01]  /*07f0*/  @P2 FMUL R10, R10, 0.25 ;  /* 0x3e8000000a0a2820 */ /* 0x000fe20000400000 */
[----:B------:R-:W0:Y:S03]  /*0800*/  MUFU.RCP R19, R19 ;  /* 0x0000001300137308 */ /* 0x000e260000001000 */
[----:B------:R-:W-:-:S05]  /*0810*/  @P3 FMUL R20, R20, 0.25 ;  /* 0x3e80000014143820 */ /* 0x000fca0000400000 */
[----:B------:R-:W2:Y:S01]  /*0820*/  MUFU.RCP R11, R11 ;  /* 0x0000000b000b7308 */ /* 0x000ea20000001000 */
[----:B------:R-:W-:Y:S01]  /*0830*/  @P6 FMUL R22, R22, 0.25 ;  /* 0x3e80000016166820 */ /* 0x000fe20000400000 */
[----:B-1----:R-:W-:Y:S01]  /*0840*/  FMUL R15, R14, R15 ;  /* 0x0000000f0e0f7220 */ /* 0x002fe20000400000 */
[----:B------:R-:W-:-:S05]  /*0850*/  FSEL R14, R9, 1, P5 ;  /* 0x3f800000090e7808 */ /* 0x000fca0002800000 */
[----:B------:R1:W3:Y:S08]  /*0860*/  MUFU.RCP R23, R22 ;  /* 0x0000001600177308 */ /* 0x0002f00000001000 */
[----:B------:R-:W4:Y:S01]  /*0870*/  MUFU.RCP R16, R16 ;  /* 0x0000001000107308 */ /* 0x000f220000001000 */
[----:B-1----:R-:W-:-:S07]  /*0880*/  FSEL R22, R9, 1, P1 ;  /* 0x3f80000009167808 */ /* 0x002fce0000800000 */
[----:B------:R-:W1:Y:S08]  /*0890*/  MUFU.RCP R20, R20 ;  /* 0x0000001400147308 */ /* 0x000e700000001000 */
[----:B------:R-:W5:Y:S01]  /*08a0*/  MUFU.RCP R10, R10 ;  /* 0x0000000a000a7308 */ /* 0x000f620000001000 */
[----:B0-----:R-:W-:Y:S01]  /*08b0*/  FMUL R21, R19, R22 ;  /* 0x0000001613157220 */ /* 0x001fe20000400000 */
[----:B--2---:R-:W-:Y:S01]  /*08c0*/  FMUL R14, R11, R14 ;  /* 0x0000000e0b0e7220 */ /* 0x004fe20000400000 */
[----:B------:R-:W-:-:S02]  /*08d0*/  FSEL R24, R9, 1, P6 ;  /* 0x3f80000009187808 */ /* 0x000fc40003000000 */
[C---:B------:R-:W-:Y:S02]  /*08e0*/  FSEL R19, R9.reuse, 1, P4 ;  /* 0x3f80000009137808 */ /* 0x040fe40002000000 */
[C---:B------:R-:W-:Y:S02]  /*08f0*/  FSEL R11, R9.reuse, 1, P3 ;  /* 0x3f800000090b7808 */ /* 0x040fe40001800000 */
[----:B------:R-:W-:Y:S01]  /*0900*/  FSEL R9, R9, 1, P2 ;  /* 0x3f80000009097808 */ /* 0x000fe20001000000 */
[----:B------:R-:W-:Y:S01]  /*0910*/  FMUL R17, R17, R18 ;  /* 0x0000001211117220 */ /* 0x000fe20000400000 */
[----:B---3--:R-:W-:Y:S01]  /*0920*/  FMUL R24, R23, R24 ;  /* 0x0000001817187220 */ /* 0x008fe20000400000 */
[----:B----4-:R-:W-:Y:S01]  /*0930*/  FMUL R16, R16, R19 ;  /* 0x0000001310107220 */ /* 0x010fe20000400000 */
[----:B-1----:R-:W-:Y:S01]  /*0940*/  FMUL R11, R20, R11 ;  /* 0x0000000b140b7220 */ /* 0x002fe20000400000 */
[----:B-----5:R-:W-:Y:S01]  /*0950*/  FMUL R9, R10, R9 ;  /* 0x000000090a097220 */ /* 0x020fe20000400000 */
[----:B------:R-:W-:Y:S01]  /*0960*/  FMUL R15, R2, R15 ;  /* 0x0000000f020f7220 */ /* 0x000fe20000400000 */
[----:B------:R-:W-:Y:S01]  /*0970*/  FMUL R17, R0, R17 ;  /* 0x0000001100117220 */ /* 0x000fe20000400000 */
[----:B------:R-:W-:Y:S01]  /*0980*/  FMUL R21, R4, R21 ;  /* 0x0000001504157220 */ /* 0x000fe20000400000 */
[----:B------:R-:W-:Y:S01]  /*0990*/  FMUL R24, R5, R24 ;  /* 0x0000001805187220 */ /* 0x000fe20000400000 */
[----:B------:R-:W-:Y:S01]  /*09a0*/  FMUL R14, R3, R14 ;  /* 0x0000000e030e7220 */ /* 0x000fe20000400000 */
[----:B------:R-:W-:Y:S01]  /*09b0*/  FMUL R16, R7, R16 ;  /* 0x0000001007107220 */ /* 0x000fe20000400000 */
[----:B------:R-:W-:Y:S01]  /*09c0*/  FMUL R6, R6, R11 ;  /* 0x0000000b06067220 */ /* 0x000fe20000400000 */
[----:B------:R-:W-:-:S02]  /*09d0*/  FMUL R9, R8, R9 ;  /* 0x0000000908097220 */ /* 0x000fc40000400000 */
[----:B------:R-:W-:Y:S02]  /*09e0*/  F2FP.BF16.PACK_AB R4, R14, R15 ;  /* 0x0000000f0e04723e */ /* 0x000fe400000010ff */
[----:B------:R-:W-:Y:S02]  /*09f0*/  F2FP.BF16.PACK_AB R5, R16, R17 ;  /* 0x000000111005723e */ /* 0x000fe400000010ff */
[----:B------:R-:W-:Y:S02]  /*0a00*/  F2FP.BF16.PACK_AB R6, R6, R21 ;  /* 0x000000150606723e */ /* 0x000fe400000010ff */
[----:B------:R-:W-:Y:S01]  /*0a10*/  F2FP.BF16.PACK_AB R7, R9, R24 ;  /* 0x000000180907723e */ /* 0x000fe200000010ff */
[----:B------:R-:W-:Y:S06]  /*0a20*/  @P0 EXIT ;  /* 0x000000000000094d */ /* 0x000fec0003800000 */
[----:B------:R-:W-:Y:S01]  /*0a30*/  STG.E.128 [R12.64], R4 ;  /* 0x000000040c007986 */ /* 0x000fe2000c101d04 */
[----:B------:R-:W-:Y:S05]  /*0a40*/  EXIT ;  /* 0x000000000000794d */ /* 0x000fea0003800000 */
.L_x_0:
[----:B------:R-:W-:-:S00]  /*0a50*/  BRA `(.L_x_0) ;  /* 0xfffffff000007947 */ /* 0x000fc0000383ffff */
[----:B------:R-:W-:-:S00]  /*0a60*/  NOP ;  /* 0x0000000000007918 */ /* 0x000fc00000000000 */
        /* <DEDUP_REMOVED lines=9> */
.L_x_1:
